//
// Generated by NVIDIA NVVM Compiler
//
// Compiler Build ID: CL-36424714
// Cuda compilation tools, release 13.0, V13.0.88
// Based on NVVM 20.0.0
//

.version 9.0
.target sm_100
.address_size 64

	// .globl	_Z16SumArrayOnDevicePfS_S_i

.visible .entry _Z16SumArrayOnDevicePfS_S_i(
	.param .u64 .ptr .align 1 _Z16SumArrayOnDevicePfS_S_i_param_0,
	.param .u64 .ptr .align 1 _Z16SumArrayOnDevicePfS_S_i_param_1,
	.param .u64 .ptr .align 1 _Z16SumArrayOnDevicePfS_S_i_param_2,
	.param .u32 _Z16SumArrayOnDevicePfS_S_i_param_3
)
{
	.reg .pred 	%p<10>;
	.reg .b32 	%r<23>;
	.reg .b32 	%f<88>;
	.reg .b64 	%rd<40>;

	ld.param.u64 	%rd22, [_Z16SumArrayOnDevicePfS_S_i_param_0];
	ld.param.u64 	%rd23, [_Z16SumArrayOnDevicePfS_S_i_param_1];
	ld.param.u64 	%rd24, [_Z16SumArrayOnDevicePfS_S_i_param_2];
	ld.param.u32 	%r16, [_Z16SumArrayOnDevicePfS_S_i_param_3];
	cvta.to.global.u64 	%rd1, %rd24;
	cvta.to.global.u64 	%rd2, %rd23;
	cvta.to.global.u64 	%rd3, %rd22;
	setp.lt.s32 	%p1, %r16, 1;
	@%p1 bra 	$L__BB0_13;
	and.b32  	%r1, %r16, 15;
	setp.lt.u32 	%p2, %r16, 16;
	mov.b32 	%r20, 0;
	@%p2 bra 	$L__BB0_4;
	and.b32  	%r20, %r16, 2147483632;
	neg.s32 	%r18, %r20;
	add.s64 	%rd36, %rd3, 32;
	add.s64 	%rd35, %rd2, 32;
	add.s64 	%rd34, %rd1, 32;
$L__BB0_3:
	.pragma "nounroll";
	ld.global.f32 	%f1, [%rd36+-32];
	ld.global.f32 	%f2, [%rd35+-32];
	add.f32 	%f3, %f1, %f2;
	st.global.f32 	[%rd34+-32], %f3;
	ld.global.f32 	%f4, [%rd36+-28];
	ld.global.f32 	%f5, [%rd35+-28];
	add.f32 	%f6, %f4, %f5;
	st.global.f32 	[%rd34+-28], %f6;
	ld.global.f32 	%f7, [%rd36+-24];
	ld.global.f32 	%f8, [%rd35+-24];
	add.f32 	%f9, %f7, %f8;
	st.global.f32 	[%rd34+-24], %f9;
	ld.global.f32 	%f10, [%rd36+-20];
	ld.global.f32 	%f11, [%rd35+-20];
	add.f32 	%f12, %f10, %f11;
	st.global.f32 	[%rd34+-20], %f12;
	ld.global.f32 	%f13, [%rd36+-16];
	ld.global.f32 	%f14, [%rd35+-16];
	add.f32 	%f15, %f13, %f14;
	st.global.f32 	[%rd34+-16], %f15;
	ld.global.f32 	%f16, [%rd36+-12];
	ld.global.f32 	%f17, [%rd35+-12];
	add.f32 	%f18, %f16, %f17;
	st.global.f32 	[%rd34+-12], %f18;
	ld.global.f32 	%f19, [%rd36+-8];
	ld.global.f32 	%f20, [%rd35+-8];
	add.f32 	%f21, %f19, %f20;
	st.global.f32 	[%rd34+-8], %f21;
	ld.global.f32 	%f22, [%rd36+-4];
	ld.global.f32 	%f23, [%rd35+-4];
	add.f32 	%f24, %f22, %f23;
	st.global.f32 	[%rd34+-4], %f24;
	ld.global.f32 	%f25, [%rd36];
	ld.global.f32 	%f26, [%rd35];
	add.f32 	%f27, %f25, %f26;
	st.global.f32 	[%rd34], %f27;
	ld.global.f32 	%f28, [%rd36+4];
	ld.global.f32 	%f29, [%rd35+4];
	add.f32 	%f30, %f28, %f29;
	st.global.f32 	[%rd34+4], %f30;
	ld.global.f32 	%f31, [%rd36+8];
	ld.global.f32 	%f32, [%rd35+8];
	add.f32 	%f33, %f31, %f32;
	st.global.f32 	[%rd34+8], %f33;
	ld.global.f32 	%f34, [%rd36+12];
	ld.global.f32 	%f35, [%rd35+12];
	add.f32 	%f36, %f34, %f35;
	st.global.f32 	[%rd34+12], %f36;
	ld.global.f32 	%f37, [%rd36+16];
	ld.global.f32 	%f38, [%rd35+16];
	add.f32 	%f39, %f37, %f38;
	st.global.f32 	[%rd34+16], %f39;
	ld.global.f32 	%f40, [%rd36+20];
	ld.global.f32 	%f41, [%rd35+20];
	add.f32 	%f42, %f40, %f41;
	st.global.f32 	[%rd34+20], %f42;
	ld.global.f32 	%f43, [%rd36+24];
	ld.global.f32 	%f44, [%rd35+24];
	add.f32 	%f45, %f43, %f44;
	st.global.f32 	[%rd34+24], %f45;
	ld.global.f32 	%f46, [%rd36+28];
	ld.global.f32 	%f47, [%rd35+28];
	add.f32 	%f48, %f46, %f47;
	st.global.f32 	[%rd34+28], %f48;
	add.s32 	%r18, %r18, 16;
	add.s64 	%rd36, %rd36, 64;
	add.s64 	%rd35, %rd35, 64;
	add.s64 	%rd34, %rd34, 64;
	setp.ne.s32 	%p3, %r18, 0;
	@%p3 bra 	$L__BB0_3;
$L__BB0_4:
	setp.eq.s32 	%p4, %r1, 0;
	@%p4 bra 	$L__BB0_13;
	and.b32  	%r7, %r16, 7;
	setp.lt.u32 	%p5, %r1, 8;
	@%p5 bra 	$L__BB0_7;
	mul.wide.u32 	%rd25, %r20, 4;
	add.s64 	%rd26, %rd3, %rd25;
	ld.global.f32 	%f49, [%rd26];
	add.s64 	%rd27, %rd2, %rd25;
	ld.global.f32 	%f50, [%rd27];
	add.f32 	%f51, %f49, %f50;
	add.s64 	%rd28, %rd1, %rd25;
	st.global.f32 	[%rd28], %f51;
	ld.global.f32 	%f52, [%rd26+4];
	ld.global.f32 	%f53, [%rd27+4];
	add.f32 	%f54, %f52, %f53;
	st.global.f32 	[%rd28+4], %f54;
	ld.global.f32 	%f55, [%rd26+8];
	ld.global.f32 	%f56, [%rd27+8];
	add.f32 	%f57, %f55, %f56;
	st.global.f32 	[%rd28+8], %f57;
	ld.global.f32 	%f58, [%rd26+12];
	ld.global.f32 	%f59, [%rd27+12];
	add.f32 	%f60, %f58, %f59;
	st.global.f32 	[%rd28+12], %f60;
	ld.global.f32 	%f61, [%rd26+16];
	ld.global.f32 	%f62, [%rd27+16];
	add.f32 	%f63, %f61, %f62;
	st.global.f32 	[%rd28+16], %f63;
	ld.global.f32 	%f64, [%rd26+20];
	ld.global.f32 	%f65, [%rd27+20];
	add.f32 	%f66, %f64, %f65;
	st.global.f32 	[%rd28+20], %f66;
	ld.global.f32 	%f67, [%rd26+24];
	ld.global.f32 	%f68, [%rd27+24];
	add.f32 	%f69, %f67, %f68;
	st.global.f32 	[%rd28+24], %f69;
	ld.global.f32 	%f70, [%rd26+28];
	ld.global.f32 	%f71, [%rd27+28];
	add.f32 	%f72, %f70, %f71;
	st.global.f32 	[%rd28+28], %f72;
	add.s32 	%r20, %r20, 8;
$L__BB0_7:
	setp.eq.s32 	%p6, %r7, 0;
	@%p6 bra 	$L__BB0_13;
	and.b32  	%r10, %r16, 3;
	setp.lt.u32 	%p7, %r7, 4;
	@%p7 bra 	$L__BB0_10;
	mul.wide.u32 	%rd29, %r20, 4;
	add.s64 	%rd30, %rd3, %rd29;
	ld.global.f32 	%f73, [%rd30];
	add.s64 	%rd31, %rd2, %rd29;
	ld.global.f32 	%f74, [%rd31];
	add.f32 	%f75, %f73, %f74;
	add.s64 	%rd32, %rd1, %rd29;
	st.global.f32 	[%rd32], %f75;
	ld.global.f32 	%f76, [%rd30+4];
	ld.global.f32 	%f77, [%rd31+4];
	add.f32 	%f78, %f76, %f77;
	st.global.f32 	[%rd32+4], %f78;
	ld.global.f32 	%f79, [%rd30+8];
	ld.global.f32 	%f80, [%rd31+8];
	add.f32 	%f81, %f79, %f80;
	st.global.f32 	[%rd32+8], %f81;
	ld.global.f32 	%f82, [%rd30+12];
	ld.global.f32 	%f83, [%rd31+12];
	add.f32 	%f84, %f82, %f83;
	st.global.f32 	[%rd32+12], %f84;
	add.s32 	%r20, %r20, 4;
$L__BB0_10:
	setp.eq.s32 	%p8, %r10, 0;
	@%p8 bra 	$L__BB0_13;
	mul.wide.u32 	%rd33, %r20, 4;
	add.s64 	%rd39, %rd1, %rd33;
	add.s64 	%rd38, %rd2, %rd33;
	add.s64 	%rd37, %rd3, %rd33;
	neg.s32 	%r22, %r10;
$L__BB0_12:
	.pragma "nounroll";
	ld.global.f32 	%f85, [%rd37];
	ld.global.f32 	%f86, [%rd38];
	add.f32 	%f87, %f85, %f86;
	st.global.f32 	[%rd39], %f87;
	add.s64 	%rd39, %rd39, 4;
	add.s64 	%rd38, %rd38, 4;
	add.s64 	%rd37, %rd37, 4;
	add.s32 	%r22, %r22, 1;
	setp.ne.s32 	%p9, %r22, 0;
	@%p9 bra 	$L__BB0_12;
$L__BB0_13:
	ret;

}


// ===== COMPILED SASS (sm_100) =====

	.target	sm_100

	.elftype	@"ET_EXEC"


//--------------------- .note.nv.tkinfo           --------------------------
	.section	.note.nv.tkinfo,"",@"SHT_NOTE"
	.sectionflags	@"SHF_NOTE_NV_TKINFO"
	.tkinfo
        /*0018*/ 	.word	0x00000002
        /*0030*/ 	.string	""
        /*0030*/ 	.string	"ptxas"
        /*0030*/ 	.string	"Cuda compilation tools, release 13.0, V13.0.88"
        /*0030*/ 	.string	"Build cuda_13.0.r13.0/compiler.36424714_0"
        /*0030*/ 	.string	"-arch sm_100 -m 64 "



//--------------------- .note.nv.cuinfo           --------------------------
	.section	.note.nv.cuinfo,"",@"SHT_NOTE"
	.sectionflags	@"SHF_NOTE_NV_CUINFO"
        /*0018*/ 	.short	0x0002
        /*001a*/ 	.short	0x0064
        /*001c*/ 	.short	0x0082
	.zero		2


//--------------------- .nv.info                  --------------------------
	.section	.nv.info,"",@"SHT_CUDA_INFO"
	.align	4


	//----- nvinfo : EIATTR_REGCOUNT
	.align		4
        /*0000*/ 	.byte	0x04, 0x2f
        /*0002*/ 	.short	(.L_1 - .L_0)
	.align		4
.L_0:
        /*0004*/ 	.word	index@(_Z16SumArrayOnDevicePfS_S_i)
        /*0008*/ 	.word	0x00000014


	//----- nvinfo : EIATTR_FRAME_SIZE
	.align		4
.L_1:
        /*000c*/ 	.byte	0x04, 0x11
        /*000e*/ 	.short	(.L_3 - .L_2)
	.align		4
.L_2:
        /*0010*/ 	.word	index@(_Z16SumArrayOnDevicePfS_S_i)
        /*0014*/ 	.word	0x00000000


	//----- nvinfo : EIATTR_MIN_STACK_SIZE
	.align		4
.L_3:
        /*0018*/ 	.byte	0x04, 0x12
        /*001a*/ 	.short	(.L_5 - .L_4)
	.align		4
.L_4:
        /*001c*/ 	.word	index@(_Z16SumArrayOnDevicePfS_S_i)
        /*0020*/ 	.word	0x00000000
.L_5:


//--------------------- .nv.compat                --------------------------
	.section	.nv.compat,"",@"SHT_CUDA_COMPAT_INFO"
	.align	4
        /*0000*/ 	.byte	0x02, 0x09, 0x00, 0x00, 0x02, 0x02, 0x01, 0x00, 0x02, 0x05, 0x05, 0x00, 0x03, 0x07, 0x01, 0x01
        /*0010*/ 	.byte	0x02, 0x03, 0x00, 0x00, 0x02, 0x06, 0x01, 0x00, 0x04, 0x0b, 0x08, 0x00, 0x09, 0x00, 0x00, 0x00
        /*0020*/ 	.byte	0x00, 0x00, 0x00, 0x00


//--------------------- .nv.info._Z16SumArrayOnDevicePfS_S_i --------------------------
	.section	.nv.info._Z16SumArrayOnDevicePfS_S_i,"",@"SHT_CUDA_INFO"
	.sectionflags	@""
	.align	4


	//----- nvinfo : EIATTR_CUDA_API_VERSION
	.align		4
        /*0000*/ 	.byte	0x04, 0x37
        /*0002*/ 	.short	(.L_7 - .L_6)
.L_6:
        /*0004*/ 	.word	0x00000082


	//----- nvinfo : EIATTR_KPARAM_INFO
	.align		4
.L_7:
        /*0008*/ 	.byte	0x04, 0x17
        /*000a*/ 	.short	(.L_9 - .L_8)
.L_8:
        /*000c*/ 	.word	0x00000000
        /*0010*/ 	.short	0x0003
        /*0012*/ 	.short	0x0018
        /*0014*/ 	.byte	0x00, 0xf0, 0x11, 0x00


	//----- nvinfo : EIATTR_KPARAM_INFO
	.align		4
.L_9:
        /*0018*/ 	.byte	0x04, 0x17
        /*001a*/ 	.short	(.L_11 - .L_10)
.L_10:
        /*001c*/ 	.word	0x00000000
        /*0020*/ 	.short	0x0002
        /*0022*/ 	.short	0x0010
        /*0024*/ 	.byte	0x00, 0xf5, 0x21, 0x00


	//----- nvinfo : EIATTR_KPARAM_INFO
	.align		4
.L_11:
        /*0028*/ 	.byte	0x04, 0x17
        /*002a*/ 	.short	(.L_13 - .L_12)
.L_12:
        /*002c*/ 	.word	0x00000000
        /*0030*/ 	.short	0x0001
        /*0032*/ 	.short	0x0008
        /*0034*/ 	.byte	0x00, 0xf5, 0x21, 0x00


	//----- nvinfo : EIATTR_KPARAM_INFO
	.align		4
.L_13:
        /*0038*/ 	.byte	0x04, 0x17
        /*003a*/ 	.short	(.L_15 - .L_14)
.L_14:
        /*003c*/ 	.word	0x00000000
        /*0040*/ 	.short	0x0000
        /*0042*/ 	.short	0x0000
        /*0044*/ 	.byte	0x00, 0xf5, 0x21, 0x00


	//----- nvinfo : EIATTR_SPARSE_MMA_MASK
	.align		4
.L_15:
        /*0048*/ 	.byte	0x03, 0x50
        /*004a*/ 	.short	0x0000


	//----- nvinfo : EIATTR_MAXREG_COUNT
	.align		4
        /*004c*/ 	.byte	0x03, 0x1b
        /*004e*/ 	.short	0x00ff


	//----- nvinfo : EIATTR_MERCURY_ISA_VERSION
	.align		4
        /*0050*/ 	.byte	0x03, 0x5f
        /*0052*/ 	.short	0x0101


	//----- nvinfo : EIATTR_VRC_CTA_INIT_COUNT
	.align		4
        /*0054*/ 	.byte	0x02, 0x4a
	.zero		1
	.zero		1


	//----- nvinfo : EIATTR_EXIT_INSTR_OFFSETS
	.align		4
        /*0058*/ 	.byte	0x04, 0x1c
        /*005a*/ 	.short	(.L_17 - .L_16)


	//   ....[0]....
.L_16:
        /*005c*/ 	.word	0x00000030


	//   ....[1]....
        /*0060*/ 	.word	0x00000680


	//   ....[2]....
        /*0064*/ 	.word	0x00000940


	//   ....[3]....
        /*0068*/ 	.word	0x00000b00


	//   ....[4]....
        /*006c*/ 	.word	0x00000ce0


	//----- nvinfo : EIATTR_CBANK_PARAM_SIZE
	.align		4
.L_17:
        /*0070*/ 	.byte	0x03, 0x19
        /*0072*/ 	.short	0x001c


	//----- nvinfo : EIATTR_PARAM_CBANK
	.align		4
        /*0074*/ 	.byte	0x04, 0x0a
        /*0076*/ 	.short	(.L_19 - .L_18)
	.align		4
.L_18:
        /*0078*/ 	.word	index@(.nv.constant0._Z16SumArrayOnDevicePfS_S_i)
        /*007c*/ 	.short	0x0380
        /*007e*/ 	.short	0x001c


	//----- nvinfo : EIATTR_SW_WAR
	.align		4
.L_19:
        /*0080*/ 	.byte	0x04, 0x36
        /*0082*/ 	.short	(.L_21 - .L_20)
.L_20:
        /*0084*/ 	.word	0x00000008
.L_21:


//--------------------- .nv.callgraph             --------------------------
	.section	.nv.callgraph,"",@"SHT_CUDA_CALLGRAPH"
	.align	4
	.sectionentsize	8
	.align		4
        /*0000*/ 	.word	0x00000000
	.align		4
        /*0004*/ 	.word	0xffffffff
	.align		4
        /*0008*/ 	.word	0x00000000
	.align		4
        /*000c*/ 	.word	0xfffffffe
	.align		4
        /*0010*/ 	.word	0x00000000
	.align		4
        /*0014*/ 	.word	0xfffffffd
	.align		4
        /*0018*/ 	.word	0x00000000
	.align		4
        /*001c*/ 	.word	0xfffffffc


//--------------------- .text._Z16SumArrayOnDevicePfS_S_i --------------------------
	.section	.text._Z16SumArrayOnDevicePfS_S_i,"ax",@progbits
	.align	128
        .global         _Z16SumArrayOnDevicePfS_S_i
        .type           _Z16SumArrayOnDevicePfS_S_i,@function
        .size           _Z16SumArrayOnDevicePfS_S_i,(.L_x_6 - _Z16SumArrayOnDevicePfS_S_i)
        .other          _Z16SumArrayOnDevicePfS_S_i,@"STO_CUDA_ENTRY STV_DEFAULT"
_Z16SumArrayOnDevicePfS_S_i:
.text._Z16SumArrayOnDevicePfS_S_i:
[----:B------:R-:W-:Y:S08]  /*0000*/  LDC R1, c[0x0][0x37c] ;  /* 0x0000df00ff017b82 */ /* 0x000ff00000000800 */
[----:B------:R-:W0:Y:S02]  /*0010*/  LDC R2, c[0x0][0x398] ;  /* 0x0000e600ff027b82 */ /* 0x000e240000000800 */
[----:B0-----:R-:W-:-:S13]  /*0020*/  ISETP.GE.AND P0, PT, R2, 0x1, PT ;  /* 0x000000010200780c */ /* 0x001fda0003f06270 */
[----:B------:R-:W-:Y:S05]  /*0030*/  @!P0 EXIT ;  /* 0x000000000000894d */ /* 0x000fea0003800000 */
[C---:B------:R-:W-:Y:S01]  /*0040*/  ISETP.GE.U32.AND P1, PT, R2.reuse, 0x10, PT ;  /* 0x000000100200780c */ /* 0x040fe20003f26070 */
[----:B------:R-:W0:Y:S01]  /*0050*/  LDCU.64 UR12, c[0x0][0x358] ;  /* 0x00006b00ff0c77ac */ /* 0x000e220008000a00 */
[----:B------:R-:W-:Y:S01]  /*0060*/  LOP3.LUT R12, R2, 0xf, RZ, 0xc0, !PT ;  /* 0x0000000f020c7812 */ /* 0x000fe200078ec0ff */
[----:B------:R-:W-:-:S03]  /*0070*/  HFMA2 R0, -RZ, RZ, 0, 0 ;  /* 0x00000000ff007431 */ /* 0x000fc600000001ff */
[----:B------:R-:W-:-:S07]  /*0080*/  ISETP.NE.AND P0, PT, R12, RZ, PT ;  /* 0x000000ff0c00720c */ /* 0x000fce0003f05270 */
[----:B------:R-:W-:Y:S06]  /*0090*/  @!P1 BRA `(.L_x_0) ;  /* 0x0000000400789947 */ /* 0x000fec0003800000 */
[----:B------:R-:W1:Y:S01]  /*00a0*/  LDCU.128 UR4, c[0x0][0x380] ;  /* 0x00007000ff0477ac */ /* 0x000e620008000c00 */
[----:B------:R-:W-:Y:S01]  /*00b0*/  LOP3.LUT R0, R2, 0x7ffffff0, RZ, 0xc0, !PT ;  /* 0x7ffffff002007812 */ /* 0x000fe200078ec0ff */
[----:B------:R-:W2:Y:S03]  /*00c0*/  LDCU.64 UR10, c[0x0][0x390] ;  /* 0x00007200ff0a77ac */ /* 0x000ea60008000a00 */
[----:B------:R-:W-:Y:S01]  /*00d0*/  IADD3 R3, PT, PT, -R0, RZ, RZ ;  /* 0x000000ff00037210 */ /* 0x000fe20007ffe1ff */
[----:B-1----:R-:W-:Y:S02]  /*00e0*/  UIADD3 UR8, UP0, UPT, UR4, 0x20, URZ ;  /* 0x0000002004087890 */ /* 0x002fe4000ff1e0ff */
[----:B------:R-:W-:Y:S02]  /*00f0*/  UIADD3 UR6, UP1, UPT, UR6, 0x20, URZ ;  /* 0x0000002006067890 */ /* 0x000fe4000ff3e0ff */
[----:B--2---:R-:W-:-:S02]  /*0100*/  UIADD3 UR4, UP2, UPT, UR10, 0x20, URZ ;  /* 0x000000200a047890 */ /* 0x004fc4000ff5e0ff */
[----:B------:R-:W-:Y:S01]  /*0110*/  UIADD3.X UR9, UPT, UPT, URZ, UR5, URZ, UP0, !UPT ;  /* 0x00000005ff097290 */ /* 0x000fe200087fe4ff */
[----:B------:R-:W-:Y:S01]  /*0120*/  MOV R16, UR8 ;  /* 0x0000000800107c02 */ /* 0x000fe20008000f00 */
[----:B------:R-:W-:Y:S01]  /*0130*/  UIADD3.X UR7, UPT, UPT, URZ, UR7, URZ, UP1, !UPT ;  /* 0x00000007ff077290 */ /* 0x000fe20008ffe4ff */
[----:B------:R-:W-:Y:S01]  /*0140*/  IMAD.U32 R11, RZ, RZ, UR6 ;  /* 0x00000006ff0b7e24 */ /* 0x000fe2000f8e00ff */
[----:B------:R-:W-:Y:S01]  /*0150*/  UIADD3.X UR5, UPT, UPT, URZ, UR11, URZ, UP2, !UPT ;  /* 0x0000000bff057290 */ /* 0x000fe200097fe4ff */
[----:B------:R-:W-:Y:S02]  /*0160*/  MOV R10, UR4 ;  /* 0x00000004000a7c02 */ /* 0x000fe40008000f00 */
[----:B------:R-:W-:Y:S02]  /*0170*/  MOV R5, UR9 ;  /* 0x0000000900057c02 */ /* 0x000fe40008000f00 */
[----:B------:R-:W-:Y:S01]  /*0180*/  MOV R14, UR7 ;  /* 0x00000007000e7c02 */ /* 0x000fe20008000f00 */
[----:B------:R-:W-:-:S07]  /*0190*/  IMAD.U32 R13, RZ, RZ, UR5 ;  /* 0x00000005ff0d7e24 */ /* 0x000fce000f8e00ff */
.L_x_1:
[----:B------:R-:W-:Y:S02]  /*01a0*/  MOV R4, R16 ;  /* 0x0000001000047202 */ /* 0x000fe40000000f00 */
[----:B------:R-:W-:Y:S02]  /*01b0*/  MOV R6, R11 ;  /* 0x0000000b00067202 */ /* 0x000fe40000000f00 */
[----:B------:R-:W-:Y:S01]  /*01c0*/  MOV R7, R14 ;  /* 0x0000000e00077202 */ /* 0x000fe20000000f00 */
[----:B0-2---:R-:W2:Y:S04]  /*01d0*/  LDG.E R8, desc[UR12][R4.64+-0x20] ;  /* 0xffffe00c04087981 */ /* 0x005ea8000c1e1900 */
[----:B------:R-:W2:Y:S02]  /*01e0*/  LDG.E R9, desc[UR12][R6.64+-0x20] ;  /* 0xffffe00c06097981 */ /* 0x000ea4000c1e1900 */
[----:B--2---:R-:W-:Y:S01]  /*01f0*/  FADD R11, R8, R9 ;  /* 0x00000009080b7221 */ /* 0x004fe20000000000 */
[----:B------:R-:W-:Y:S01]  /*0200*/  IMAD.MOV.U32 R8, RZ, RZ, R10 ;  /* 0x000000ffff087224 */ /* 0x000fe200078e000a */
[----:B------:R-:W-:-:S05]  /*0210*/  MOV R9, R13 ;  /* 0x0000000d00097202 */ /* 0x000fca0000000f00 */
[----:B------:R0:W-:Y:S04]  /*0220*/  STG.E desc[UR12][R8.64+-0x20], R11 ;  /* 0xffffe00b08007986 */ /* 0x0001e8000c10190c */
[----:B------:R-:W2:Y:S04]  /*0230*/  LDG.E R10, desc[UR12][R4.64+-0x1c] ;  /* 0xffffe40c040a7981 */ /* 0x000ea8000c1e1900 */
[----:B------:R-:W2:Y:S02]  /*0240*/  LDG.E R13, desc[UR12][R6.64+-0x1c] ;  /* 0xffffe40c060d7981 */ /* 0x000ea4000c1e1900 */
[----:B--2---:R-:W-:-:S05]  /*0250*/  FADD R13, R10, R13 ;  /* 0x0000000d0a0d7221 */ /* 0x004fca0000000000 */
[----:B------:R1:W-:Y:S04]  /*0260*/  STG.E desc[UR12][R8.64+-0x1c], R13 ;  /* 0xffffe40d08007986 */ /* 0x0003e8000c10190c */
[----:B------:R-:W2:Y:S04]  /*0270*/  LDG.E R10, desc[UR12][R4.64+-0x18] ;  /* 0xffffe80c040a7981 */ /* 0x000ea8000c1e1900 */
[----:B------:R-:W2:Y:S02]  /*0280*/  LDG.E R15, desc[UR12][R6.64+-0x18] ;  /* 0xffffe80c060f7981 */ /* 0x000ea4000c1e1900 */
[----:B--2---:R-:W-:-:S05]  /*0290*/  FADD R15, R10, R15 ;  /* 0x0000000f0a0f7221 */ /* 0x004fca0000000000 */
[----:B------:R2:W-:Y:S04]  /*02a0*/  STG.E desc[UR12][R8.64+-0x18], R15 ;  /* 0xffffe80f08007986 */ /* 0x0005e8000c10190c */
[----:B------:R-:W3:Y:S04]  /*02b0*/  LDG.E R10, desc[UR12][R4.64+-0x14] ;  /* 0xffffec0c040a7981 */ /* 0x000ee8000c1e1900 */
[----:B------:R-:W3:Y:S02]  /*02c0*/  LDG.E R17, desc[UR12][R6.64+-0x14] ;  /* 0xffffec0c06117981 */ /* 0x000ee4000c1e1900 */
[----:B---3--:R-:W-:-:S05]  /*02d0*/  FADD R17, R10, R17 ;  /* 0x000000110a117221 */ /* 0x008fca0000000000 */
[----:B------:R3:W-:Y:S04]  /*02e0*/  STG.E desc[UR12][R8.64+-0x14], R17 ;  /* 0xffffec1108007986 */ /* 0x0007e8000c10190c */
[----:B------:R-:W4:Y:S04]  /*02f0*/  LDG.E R10, desc[UR12][R4.64+-0x10] ;  /* 0xfffff00c040a7981 */ /* 0x000f28000c1e1900 */
[----:B0-----:R-:W4:Y:S02]  /*0300*/  LDG.E R11, desc[UR12][R6.64+-0x10] ;  /* 0xfffff00c060b7981 */ /* 0x001f24000c1e1900 */
[----:B----4-:R-:W-:-:S05]  /*0310*/  FADD R11, R10, R11 ;  /* 0x0000000b0a0b7221 */ /* 0x010fca0000000000 */
[----:B------:R0:W-:Y:S04]  /*0320*/  STG.E desc[UR12][R8.64+-0x10], R11 ;  /* 0xfffff00b08007986 */ /* 0x0001e8000c10190c */
[----:B------:R-:W4:Y:S04]  /*0330*/  LDG.E R10, desc[UR12][R4.64+-0xc] ;  /* 0xfffff40c040a7981 */ /* 0x000f28000c1e1900 */
[----:B-1----:R-:W4:Y:S02]  /*0340*/  LDG.E R13, desc[UR12][R6.64+-0xc] ;  /* 0xfffff40c060d7981 */ /* 0x002f24000c1e1900 */
[----:B----4-:R-:W-:-:S05]  /*0350*/  FADD R13, R10, R13 ;  /* 0x0000000d0a0d7221 */ /* 0x010fca0000000000 */
[----:B------:R1:W-:Y:S04]  /*0360*/  STG.E desc[UR12][R8.64+-0xc], R13 ;  /* 0xfffff40d08007986 */ /* 0x0003e8000c10190c */
[----:B------:R-:W4:Y:S04]  /*0370*/  LDG.E R10, desc[UR12][R4.64+-0x8] ;  /* 0xfffff80c040a7981 */ /* 0x000f28000c1e1900 */
[----:B--2---:R-:W4:Y:S02]  /*0380*/  LDG.E R15, desc[UR12][R6.64+-0x8] ;  /* 0xfffff80c060f7981 */ /* 0x004f24000c1e1900 */
[----:B----4-:R-:W-:-:S05]  /*0390*/  FADD R15, R10, R15 ;  /* 0x0000000f0a0f7221 */ /* 0x010fca0000000000 */
[----:B------:R2:W-:Y:S04]  /*03a0*/  STG.E desc[UR12][R8.64+-0x8], R15 ;  /* 0xfffff80f08007986 */ /* 0x0005e8000c10190c */
[----:B------:R-:W4:Y:S04]  /*03b0*/  LDG.E R10, desc[UR12][R4.64+-0x4] ;  /* 0xfffffc0c040a7981 */ /* 0x000f28000c1e1900 */
[----:B---3--:R-:W4:Y:S02]  /*03c0*/  LDG.E R17, desc[UR12][R6.64+-0x4] ;  /* 0xfffffc0c06117981 */ /* 0x008f24000c1e1900 */
[----:B----4-:R-:W-:-:S05]  /*03d0*/  FADD R17, R10, R17 ;  /* 0x000000110a117221 */ /* 0x010fca0000000000 */
        /* <DEDUP_REMOVED lines=26> */
[----:B--2---:R-:W4:Y:S01]  /*0580*/  LDG.E R15, desc[UR12][R6.64+0x18] ;  /* 0x0000180c060f7981 */ /* 0x004f22000c1e1900 */
[----:B------:R-:W-:Y:S01]  /*0590*/  IADD3 R3, PT, PT, R3, 0x10, RZ ;  /* 0x0000001003037810 */ /* 0x000fe20007ffe0ff */
[----:B----4-:R-:W-:-:S05]  /*05a0*/  FADD R15, R10, R15 ;  /* 0x0000000f0a0f7221 */ /* 0x010fca0000000000 */
[----:B------:R2:W-:Y:S04]  /*05b0*/  STG.E desc[UR12][R8.64+0x18], R15 ;  /* 0x0000180f08007986 */ /* 0x0005e8000c10190c */
[----:B------:R4:W5:Y:S04]  /*05c0*/  LDG.E R10, desc[UR12][R4.64+0x1c] ;  /* 0x00001c0c040a7981 */ /* 0x000968000c1e1900 */
[----:B---3--:R-:W5:Y:S01]  /*05d0*/  LDG.E R17, desc[UR12][R6.64+0x1c] ;  /* 0x00001c0c06117981 */ /* 0x008f62000c1e1900 */
[----:B------:R-:W-:Y:S02]  /*05e0*/  ISETP.NE.AND P1, PT, R3, RZ, PT ;  /* 0x000000ff0300720c */ /* 0x000fe40003f25270 */
[----:B0-----:R-:W-:-:S02]  /*05f0*/  IADD3 R11, P3, PT, R6, 0x40, RZ ;  /* 0x00000040060b7810 */ /* 0x001fc40007f7e0ff */
[----:B------:R-:W-:-:S03]  /*0600*/  IADD3 R16, P2, PT, R4, 0x40, RZ ;  /* 0x0000004004107810 */ /* 0x000fc60007f5e0ff */
[----:B------:R-:W-:Y:S01]  /*0610*/  IMAD.X R14, RZ, RZ, R7, P3 ;  /* 0x000000ffff0e7224 */ /* 0x000fe200018e0607 */
[----:B----4-:R-:W-:Y:S01]  /*0620*/  IADD3.X R5, PT, PT, RZ, R5, RZ, P2, !PT ;  /* 0x00000005ff057210 */ /* 0x010fe200017fe4ff */
[----:B-----5:R-:W-:Y:S01]  /*0630*/  FADD R17, R10, R17 ;  /* 0x000000110a117221 */ /* 0x020fe20000000000 */
[----:B------:R-:W-:-:S04]  /*0640*/  IADD3 R10, P4, PT, R8, 0x40, RZ ;  /* 0x00000040080a7810 */ /* 0x000fc80007f9e0ff */
[----:B------:R2:W-:Y:S01]  /*0650*/  STG.E desc[UR12][R8.64+0x1c], R17 ;  /* 0x00001c1108007986 */ /* 0x0005e2000c10190c */
[----:B-1----:R-:W-:Y:S01]  /*0660*/  IADD3.X R13, PT, PT, RZ, R9, RZ, P4, !PT ;  /* 0x00000009ff0d7210 */ /* 0x002fe200027fe4ff */
[----:B------:R-:W-:Y:S07]  /*0670*/  @P1 BRA `(.L_x_1) ;  /* 0xfffffff800c81947 */ /* 0x000fee000383ffff */
.L_x_0:
[----:B0-----:R-:W-:Y:S05]  /*0680*/  @!P0 EXIT ;  /* 0x000000000000894d */ /* 0x001fea0003800000 */
[----:B------:R-:W-:Y:S02]  /*0690*/  ISETP.GE.U32.AND P0, PT, R12, 0x8, PT ;  /* 0x000000080c00780c */ /* 0x000fe40003f06070 */
[----:B------:R-:W-:-:S04]  /*06a0*/  LOP3.LUT R14, R2, 0x7, RZ, 0xc0, !PT ;  /* 0x00000007020e7812 */ /* 0x000fc800078ec0ff */
[----:B------:R-:W-:-:S07]  /*06b0*/  ISETP.NE.AND P1, PT, R14, RZ, PT ;  /* 0x000000ff0e00720c */ /* 0x000fce0003f25270 */
[----:B------:R-:W-:Y:S06]  /*06c0*/  @!P0 BRA `(.L_x_2) ;  /* 0x00000000009c8947 */ /* 0x000fec0003800000 */
[----:B------:R-:W0:Y:S08]  /*06d0*/  LDC.64 R4, c[0x0][0x380] ;  /* 0x0000e000ff047b82 */ /* 0x000e300000000a00 */
[----:B------:R-:W1:Y:S08]  /*06e0*/  LDC.64 R6, c[0x0][0x388] ;  /* 0x0000e200ff067b82 */ /* 0x000e700000000a00 */
[----:B--2---:R-:W2:Y:S01]  /*06f0*/  LDC.64 R8, c[0x0][0x390] ;  /* 0x0000e400ff087b82 */ /* 0x004ea20000000a00 */
[----:B0-----:R-:W-:-:S05]  /*0700*/  IMAD.WIDE.U32 R4, R0, 0x4, R4 ;  /* 0x0000000400047825 */ /* 0x001fca00078e0004 */
[----:B------:R-:W3:Y:S01]  /*0710*/  LDG.E R3, desc[UR12][R4.64] ;  /* 0x0000000c04037981 */ /* 0x000ee2000c1e1900 */
[----:B-1----:R-:W-:-:S05]  /*0720*/  IMAD.WIDE.U32 R6, R0, 0x4, R6 ;  /* 0x0000000400067825 */ /* 0x002fca00078e0006 */
[----:B------:R-:W3:Y:S01]  /*0730*/  LDG.E R10, desc[UR12][R6.64] ;  /* 0x0000000c060a7981 */ /* 0x000ee2000c1e1900 */
[----:B--2---:R-:W-:-:S04]  /*0740*/  IMAD.WIDE.U32 R8, R0, 0x4, R8 ;  /* 0x0000000400087825 */ /* 0x004fc800078e0008 */
[----:B---3--:R-:W-:-:S05]  /*0750*/  FADD R3, R3, R10 ;  /* 0x0000000a03037221 */ /* 0x008fca0000000000 */
        /* <DEDUP_REMOVED lines=13> */
[----:B0-----:R-:W4:Y:S04]  /*0830*/  LDG.E R3, desc[UR12][R4.64+0x10] ;  /* 0x0000100c04037981 */ /* 0x001f28000c1e1900 */
[----:B------:R-:W4:Y:S02]  /*0840*/  LDG.E R10, desc[UR12][R6.64+0x10] ;  /* 0x0000100c060a7981 */ /* 0x000f24000c1e1900 */
        /* <DEDUP_REMOVED lines=10> */
[----:B------:R-:W2:Y:S04]  /*08f0*/  LDG.E R10, desc[UR12][R4.64+0x1c] ;  /* 0x00001c0c040a7981 */ /* 0x000ea8000c1e1900 */
[----:B---3--:R-:W2:Y:S01]  /*0900*/  LDG.E R15, desc[UR12][R6.64+0x1c] ;  /* 0x00001c0c060f7981 */ /* 0x008ea2000c1e1900 */
[----:B------:R-:W-:Y:S01]  /*0910*/  IADD3 R0, PT, PT, R0, 0x8, RZ ;  /* 0x0000000800007810 */ /* 0x000fe20007ffe0ff */
[----:B--2---:R-:W-:-:S05]  /*0920*/  FADD R15, R10, R15 ;  /* 0x0000000f0a0f7221 */ /* 0x004fca0000000000 */
[----:B------:R0:W-:Y:S02]  /*0930*/  STG.E desc[UR12][R8.64+0x1c], R15 ;  /* 0x00001c0f08007986 */ /* 0x0001e4000c10190c */
.L_x_2:
[----:B------:R-:W-:Y:S05]  /*0940*/  @!P1 EXIT ;  /* 0x000000000000994d */ /* 0x000fea0003800000 */
[----:B------:R-:W-:Y:S02]  /*0950*/  ISETP.GE.U32.AND P0, PT, R14, 0x4, PT ;  /* 0x000000040e00780c */ /* 0x000fe40003f06070 */
[----:B------:R-:W-:-:S04]  /*0960*/  LOP3.LUT R2, R2, 0x3, RZ, 0xc0, !PT ;  /* 0x0000000302027812 */ /* 0x000fc800078ec0ff */
[----:B------:R-:W-:-:S07]  /*0970*/  ISETP.NE.AND P1, PT, R2, RZ, PT ;  /* 0x000000ff0200720c */ /* 0x000fce0003f25270 */
[----:B------:R-:W-:Y:S06]  /*0980*/  @!P0 BRA `(.L_x_3) ;  /* 0x00000000005c8947 */ /* 0x000fec0003800000 */
[----:B------:R-:W1:Y:S08]  /*0990*/  LDC.64 R4, c[0x0][0x380] ;  /* 0x0000e000ff047b82 */ /* 0x000e700000000a00 */
[----:B------:R-:W3:Y:S08]  /*09a0*/  LDC.64 R6, c[0x0][0x388] ;  /* 0x0000e200ff067b82 */ /* 0x000ef00000000a00 */
[----:B0-2---:R-:W0:Y:S01]  /*09b0*/  LDC.64 R8, c[0x0][0x390] ;  /* 0x0000e400ff087b82 */ /* 0x005e220000000a00 */
[----:B-1----:R-:W-:-:S05]  /*09c0*/  IMAD.WIDE.U32 R4, R0, 0x4, R4 ;  /* 0x0000000400047825 */ /* 0x002fca00078e0004 */
[----:B------:R-:W2:Y:S01]  /*09d0*/  LDG.E R3, desc[UR12][R4.64] ;  /* 0x0000000c04037981 */ /* 0x000ea2000c1e1900 */
[----:B---3--:R-:W-:-:S05]  /*09e0*/  IMAD.WIDE.U32 R6, R0, 0x4, R6 ;  /* 0x0000000400067825 */ /* 0x008fca00078e0006 */
[----:B------:R-:W2:Y:S01]  /*09f0*/  LDG.E R10, desc[UR12][R6.64] ;  /* 0x0000000c060a7981 */ /* 0x000ea2000c1e1900 */
[----:B0-----:R-:W-:-:S04]  /*0a00*/  IMAD.WIDE.U32 R8, R0, 0x4, R8 ;  /* 0x0000000400087825 */ /* 0x001fc800078e0008 */
[----:B--2---:R-:W-:-:S05]  /*0a10*/  FADD R3, R3, R10 ;  /* 0x0000000a03037221 */ /* 0x004fca0000000000 */
        /* <DEDUP_REMOVED lines=9> */
[----:B------:R-:W2:Y:S04]  /*0ab0*/  LDG.E R10, desc[UR12][R4.64+0xc] ;  /* 0x00000c0c040a7981 */ /* 0x000ea8000c1e1900 */
[----:B------:R-:W2:Y:S01]  /*0ac0*/  LDG.E R15, desc[UR12][R6.64+0xc] ;  /* 0x00000c0c060f7981 */ /* 0x000ea2000c1e1900 */
[----:B------:R-:W-:Y:S01]  /*0ad0*/  IADD3 R0, PT, PT, R0, 0x4, RZ ;  /* 0x0000000400007810 */ /* 0x000fe20007ffe0ff */
[----:B--2---:R-:W-:-:S05]  /*0ae0*/  FADD R15, R10, R15 ;  /* 0x0000000f0a0f7221 */ /* 0x004fca0000000000 */
[----:B------:R1:W-:Y:S02]  /*0af0*/  STG.E desc[UR12][R8.64+0xc], R15 ;  /* 0x00000c0f08007986 */ /* 0x0003e4000c10190c */
.L_x_3:
[----:B------:R-:W-:Y:S05]  /*0b00*/  @!P1 EXIT ;  /* 0x000000000000994d */ /* 0x000fea0003800000 */
[----:B------:R-:W3:Y:S08]  /*0b10*/  LDC.64 R4, c[0x0][0x390] ;  /* 0x0000e400ff047b82 */ /* 0x000ef00000000a00 */
[----:B------:R-:W4:Y:S08]  /*0b20*/  LDC.64 R6, c[0x0][0x388] ;  /* 0x0000e200ff067b82 */ /* 0x000f300000000a00 */
[----:B012---:R-:W0:Y:S01]  /*0b30*/  LDC.64 R8, c[0x0][0x380] ;  /* 0x0000e000ff087b82 */ /* 0x007e220000000a00 */
[----:B---3--:R-:W-:-:S04]  /*0b40*/  IMAD.WIDE.U32 R4, R0, 0x4, R4 ;  /* 0x0000000400047825 */ /* 0x008fc800078e0004 */
[----:B------:R-:W-:Y:S01]  /*0b50*/  IMAD.MOV.U32 R10, RZ, RZ, R4 ;  /* 0x000000ffff0a7224 */ /* 0x000fe200078e0004 */
[----:B------:R-:W-:Y:S01]  /*0b60*/  MOV R13, R5 ;  /* 0x00000005000d7202 */ /* 0x000fe20000000f00 */
[----:B----4-:R-:W-:-:S05]  /*0b70*/  IMAD.WIDE.U32 R6, R0, 0x4, R6 ;  /* 0x0000000400067825 */ /* 0x010fca00078e0006 */
[----:B------:R-:W-:Y:S01]  /*0b80*/  MOV R11, R7 ;  /* 0x00000007000b7202 */ /* 0x000fe20000000f00 */
[----:B0-----:R-:W-:Y:S01]  /*0b90*/  IMAD.WIDE.U32 R8, R0, 0x4, R8 ;  /* 0x0000000400087825 */ /* 0x001fe200078e0008 */
[----:B------:R-:W-:-:S07]  /*0ba0*/  IADD3 R0, PT, PT, -R2, RZ, RZ ;  /* 0x000000ff02007210 */ /* 0x000fce0007ffe1ff */
.L_x_4:
[----:B0-----:R-:W-:Y:S01]  /*0bb0*/  IMAD.MOV.U32 R2, RZ, RZ, R8 ;  /* 0x000000ffff027224 */ /* 0x001fe200078e0008 */
[----:B------:R-:W-:Y:S02]  /*0bc0*/  MOV R5, R11 ;  /* 0x0000000b00057202 */ /* 0x000fe40000000f00 */
[----:B------:R-:W-:Y:S02]  /*0bd0*/  MOV R3, R9 ;  /* 0x0000000900037202 */ /* 0x000fe40000000f00 */
[----:B------:R-:W-:-:S03]  /*0be0*/  MOV R4, R6 ;  /* 0x0000000600047202 */ /* 0x000fc60000000f00 */
[----:B------:R0:W2:Y:S04]  /*0bf0*/  LDG.E R2, desc[UR12][R2.64] ;  /* 0x0000000c02027981 */ /* 0x0000a8000c1e1900 */
[----:B------:R-:W2:Y:S01]  /*0c00*/  LDG.E R5, desc[UR12][R4.64] ;  /* 0x0000000c04057981 */ /* 0x000ea2000c1e1900 */
[----:B------:R-:W-:Y:S02]  /*0c10*/  IADD3 R0, PT, PT, R0, 0x1, RZ ;  /* 0x0000000100007810 */ /* 0x000fe40007ffe0ff */
[----:B------:R-:W-:Y:S02]  /*0c20*/  IADD3 R6, P2, PT, R6, 0x4, RZ ;  /* 0x0000000406067810 */ /* 0x000fe40007f5e0ff */
[----:B------:R-:W-:Y:S01]  /*0c30*/  ISETP.NE.AND P0, PT, R0, RZ, PT ;  /* 0x000000ff0000720c */ /* 0x000fe20003f05270 */
[----:B0-----:R-:W-:Y:S01]  /*0c40*/  IMAD.MOV.U32 R3, RZ, RZ, R13 ;  /* 0x000000ffff037224 */ /* 0x001fe200078e000d */
[----:B------:R-:W-:-:S02]  /*0c50*/  IADD3 R8, P3, PT, R8, 0x4, RZ ;  /* 0x0000000408087810 */ /* 0x000fc40007f7e0ff */
[----:B------:R-:W-:Y:S02]  /*0c60*/  IADD3.X R11, PT, PT, RZ, R11, RZ, P2, !PT ;  /* 0x0000000bff0b7210 */ /* 0x000fe400017fe4ff */
[----:B------:R-:W-:Y:S01]  /*0c70*/  IADD3.X R9, PT, PT, RZ, R9, RZ, P3, !PT ;  /* 0x00000009ff097210 */ /* 0x000fe20001ffe4ff */
[----:B--2---:R-:W-:Y:S01]  /*0c80*/  FADD R7, R2, R5 ;  /* 0x0000000502077221 */ /* 0x004fe20000000000 */
[----:B------:R-:W-:Y:S02]  /*0c90*/  MOV R2, R10 ;  /* 0x0000000a00027202 */ /* 0x000fe40000000f00 */
[----:B------:R-:W-:-:S03]  /*0ca0*/  IADD3 R10, P1, PT, R10, 0x4, RZ ;  /* 0x000000040a0a7810 */ /* 0x000fc60007f3e0ff */
[----:B------:R0:W-:Y:S01]  /*0cb0*/  STG.E desc[UR12][R2.64], R7 ;  /* 0x0000000702007986 */ /* 0x0001e2000c10190c */
[----:B------:R-:W-:Y:S01]  /*0cc0*/  IADD3.X R13, PT, PT, RZ, R13, RZ, P1, !PT ;  /* 0x0000000dff0d7210 */ /* 0x000fe20000ffe4ff */
[----:B------:R-:W-:Y:S08]  /*0cd0*/  @P0 BRA `(.L_x_4) ;  /* 0xfffffffc00b40947 */ /* 0x000ff0000383ffff */
[----:B------:R-:W-:Y:S05]  /*0ce0*/  EXIT ;  /* 0x000000000000794d */ /* 0x000fea0003800000 */
.L_x_5:
[----:B------:R-:W-:-:S00]  /*0cf0*/  BRA `(.L_x_5) ;  /* 0xfffffffc00fc7947 */ /* 0x000fc0000383ffff */
[----:B------:R-:W-:-:S00]  /*0d00*/  NOP ;  /* 0x0000000000007918 */ /* 0x000fc00000000000 */
[----:B------:R-:W-:-:S00]  /*0d10*/  NOP ;  /* 0x0000000000007918 */ /* 0x000fc00000000000 */
[----:B------:R-:W-:-:S00]  /*0d20*/  NOP ;  /* 0x0000000000007918 */ /* 0x000fc00000000000 */
[----:B------:R-:W-:-:S00]  /*0d30*/  NOP ;  /* 0x0000000000007918 */ /* 0x000fc00000000000 */
[----:B------:R-:W-:-:S00]  /*0d40*/  NOP ;  /* 0x0000000000007918 */ /* 0x000fc00000000000 */
[----:B------:R-:W-:-:S00]  /*0d50*/  NOP ;  /* 0x0000000000007918 */ /* 0x000fc00000000000 */
[----:B------:R-:W-:-:S00]  /*0d60*/  NOP ;  /* 0x0000000000007918 */ /* 0x000fc00000000000 */
[----:B------:R-:W-:-:S00]  /*0d70*/  NOP ;  /* 0x0000000000007918 */ /* 0x000fc00000000000 */
.L_x_6:


//--------------------- .nv.shared.reserved.0     --------------------------
	.section	.nv.shared.reserved.0,"aw",@nobits
	.weak		__nv_reservedSMEM_offset_0_alias
	.size		__nv_reservedSMEM_offset_0_alias, 0, 64
	.other		__nv_reservedSMEM_offset_0_alias,@"STO_CUDA_RESERVED_SHARED STV_DEFAULT"
__nv_reservedSMEM_offset_0_alias:
	.zero		0
	.zero		64


//--------------------- .nv.constant0._Z16SumArrayOnDevicePfS_S_i --------------------------
	.section	.nv.constant0._Z16SumArrayOnDevicePfS_S_i,"a",@progbits
	.sectionflags	@""
	.align	4
.nv.constant0._Z16SumArrayOnDevicePfS_S_i:
	.zero		924


//--------------------- SYMBOLS --------------------------

	.type		.nv.reservedSmem.offset0,@object
	.size		.nv.reservedSmem.offset0,0x4
